	.headerflags	@"EF_CUDA_TEXMODE_UNIFIED EF_CUDA_64BIT_ADDRESS EF_CUDA_ACCELERATORS EF_CUDA_SM90 EF_CUDA_VIRTUAL_SM(EF_CUDA_SM90)"
	.elftype	@"ET_EXEC"


//--------------------- .nv.info                  --------------------------
	.section	.nv.info,"",@"SHT_CUDA_INFO"
	.align	4


	//----- nvinfo : EIATTR_REGCOUNT
	.align		4
        /*0000*/ 	.byte	0x04, 0x2f
        /*0002*/ 	.short	(.L_3 - .L_2)
	.align		4
.L_2:
        /*0004*/ 	.word	index@(triton_poi_fused__native_batch_norm_legit_no_training_relu_12)
        /*0008*/ 	.word	0x00000016


	//----- nvinfo : EIATTR_MIN_STACK_SIZE
	.align		4
.L_3:
        /*000c*/ 	.byte	0x04, 0x12
        /*000e*/ 	.short	(.L_5 - .L_4)
	.align		4
.L_4:
        /*0010*/ 	.word	index@(triton_poi_fused__native_batch_norm_legit_no_training_relu_12)
        /*0014*/ 	.word	0x00000000


	//----- nvinfo : EIATTR_FRAME_SIZE
	.align		4
.L_5:
        /*0018*/ 	.byte	0x04, 0x11
        /*001a*/ 	.short	(.L_7 - .L_6)
	.align		4
.L_6:
        /*001c*/ 	.word	index@(triton_poi_fused__native_batch_norm_legit_no_training_relu_12)
        /*0020*/ 	.word	0x00000000


	//----- nvinfo : EIATTR_MIN_STACK_SIZE
	.align		4
.L_7:
        /*0024*/ 	.byte	0x04, 0x12
        /*0026*/ 	.short	(.L_9 - .L_8)
	.align		4
.L_8:
        /*0028*/ 	.word	index@(triton_poi_fused__native_batch_norm_legit_no_training_relu_12)
        /*002c*/ 	.word	0x00000000
.L_9:


//--------------------- .nv.info.triton_poi_fused__native_batch_norm_legit_no_training_relu_12 --------------------------
	.section	.nv.info.triton_poi_fused__native_batch_norm_legit_no_training_relu_12,"",@"SHT_CUDA_INFO"
	.sectionflags	@""
	.align	4


	//----- nvinfo : EIATTR_CUDA_API_VERSION
	.align		4
        /*0000*/ 	.byte	0x04, 0x37
        /*0002*/ 	.short	(.L_11 - .L_10)
.L_10:
        /*0004*/ 	.word	0x0000007c


	//----- nvinfo : EIATTR_KPARAM_INFO
	.align		4
.L_11:
        /*0008*/ 	.byte	0x04, 0x17
        /*000a*/ 	.short	(.L_13 - .L_12)
.L_12:
        /*000c*/ 	.word	0x00000000
        /*0010*/ 	.short	0x0006
        /*0012*/ 	.short	0x0030
        /*0014*/ 	.byte	0x00, 0xf0, 0x11, 0x00


	//----- nvinfo : EIATTR_KPARAM_INFO
	.align		4
.L_13:
        /*0018*/ 	.byte	0x04, 0x17
        /*001a*/ 	.short	(.L_15 - .L_14)
.L_14:
        /*001c*/ 	.word	0x00000000
        /*0020*/ 	.short	0x0005
        /*0022*/ 	.short	0x0028
        /*0024*/ 	.byte	0x00, 0xf4, 0x21, 0x00


	//----- nvinfo : EIATTR_KPARAM_INFO
	.align		4
.L_15:
        /*0028*/ 	.byte	0x04, 0x17
        /*002a*/ 	.short	(.L_17 - .L_16)
.L_16:
        /*002c*/ 	.word	0x00000000
        /*0030*/ 	.short	0x0004
        /*0032*/ 	.short	0x0020
        /*0034*/ 	.byte	0x00, 0xf4, 0x21, 0x00


	//----- nvinfo : EIATTR_KPARAM_INFO
	.align		4
.L_17:
        /*0038*/ 	.byte	0x04, 0x17
        /*003a*/ 	.short	(.L_19 - .L_18)
.L_18:
        /*003c*/ 	.word	0x00000000
        /*0040*/ 	.short	0x0003
        /*0042*/ 	.short	0x0018
        /*0044*/ 	.byte	0x00, 0xf4, 0x21, 0x00


	//----- nvinfo : EIATTR_KPARAM_INFO
	.align		4
.L_19:
        /*0048*/ 	.byte	0x04, 0x17
        /*004a*/ 	.short	(.L_21 - .L_20)
.L_20:
        /*004c*/ 	.word	0x00000000
        /*0050*/ 	.short	0x0002
        /*0052*/ 	.short	0x0010
        /*0054*/ 	.byte	0x00, 0xf4, 0x21, 0x00


	//----- nvinfo : EIATTR_KPARAM_INFO
	.align		4
.L_21:
        /*0058*/ 	.byte	0x04, 0x17
        /*005a*/ 	.short	(.L_23 - .L_22)
.L_22:
        /*005c*/ 	.word	0x00000000
        /*0060*/ 	.short	0x0001
        /*0062*/ 	.short	0x0008
        /*0064*/ 	.byte	0x00, 0xf4, 0x21, 0x00


	//----- nvinfo : EIATTR_KPARAM_INFO
	.align		4
.L_23:
        /*0068*/ 	.byte	0x04, 0x17
        /*006a*/ 	.short	(.L_25 - .L_24)
.L_24:
        /*006c*/ 	.word	0x00000000
        /*0070*/ 	.short	0x0000
        /*0072*/ 	.short	0x0000
        /*0074*/ 	.byte	0x00, 0xf4, 0x21, 0x00


	//----- nvinfo : EIATTR_SPARSE_MMA_MASK
	.align		4
.L_25:
        /*0078*/ 	.byte	0x03, 0x50
        /*007a*/ 	.short	0x0000


	//----- nvinfo : EIATTR_MAXREG_COUNT
	.align		4
        /*007c*/ 	.byte	0x03, 0x1b
        /*007e*/ 	.short	0x00ff


	//----- nvinfo : EIATTR_EXIT_INSTR_OFFSETS
	.align		4
        /*0080*/ 	.byte	0x04, 0x1c
        /*0082*/ 	.short	(.L_27 - .L_26)


	//   ....[0]....
.L_26:
        /*0084*/ 	.word	0x00000420


	//   ....[1]....
        /*0088*/ 	.word	0x00000440


	//----- nvinfo : EIATTR_REQNTID
	.align		4
.L_27:
        /*008c*/ 	.byte	0x04, 0x10
        /*008e*/ 	.short	(.L_29 - .L_28)
.L_28:
        /*0090*/ 	.word	0x00000100
        /*0094*/ 	.word	0x00000001
        /*0098*/ 	.word	0x00000001


	//----- nvinfo : EIATTR_CBANK_PARAM_SIZE
	.align		4
.L_29:
        /*009c*/ 	.byte	0x03, 0x19
        /*009e*/ 	.short	0x0034


	//----- nvinfo : EIATTR_PARAM_CBANK
	.align		4
        /*00a0*/ 	.byte	0x04, 0x0a
        /*00a2*/ 	.short	(.L_31 - .L_30)
	.align		4
.L_30:
        /*00a4*/ 	.word	index@(.nv.constant0.triton_poi_fused__native_batch_norm_legit_no_training_relu_12)
        /*00a8*/ 	.short	0x0210
        /*00aa*/ 	.short	0x0034


	//----- nvinfo : EIATTR_SW_WAR
	.align		4
.L_31:
        /*00ac*/ 	.byte	0x04, 0x36
        /*00ae*/ 	.short	(.L_33 - .L_32)
.L_32:
        /*00b0*/ 	.word	0x00000008
.L_33:


//--------------------- .nv.callgraph             --------------------------
	.section	.nv.callgraph,"",@"SHT_CUDA_CALLGRAPH"
	.align	4
	.sectionentsize	8
	.align		4
        /*0000*/ 	.word	0x00000000
	.align		4
        /*0004*/ 	.word	0xffffffff
	.align		4
        /*0008*/ 	.word	0x00000000
	.align		4
        /*000c*/ 	.word	0xfffffffe
	.align		4
        /*0010*/ 	.word	0x00000000
	.align		4
        /*0014*/ 	.word	0xfffffffd
	.align		4
        /*0018*/ 	.word	0x00000000
	.align		4
        /*001c*/ 	.word	0xfffffffc


//--------------------- .nv.constant4             --------------------------
	.section	.nv.constant4,"a",@progbits
	.align	8
	.align		8
.nv.constant4:
        /*0000*/ 	.dword	_$_str
	.align		8
        /*0008*/ 	.dword	_$_str_$_2


//--------------------- .text.triton_poi_fused__native_batch_norm_legit_no_training_relu_12 --------------------------
	.section	.text.triton_poi_fused__native_batch_norm_legit_no_training_relu_12,"ax",@progbits
	.align	128
        .global         triton_poi_fused__native_batch_norm_legit_no_training_relu_12
        .type           triton_poi_fused__native_batch_norm_legit_no_training_relu_12,@function
        .size           triton_poi_fused__native_batch_norm_legit_no_training_relu_12,(.L_x_1 - triton_poi_fused__native_batch_norm_legit_no_training_relu_12)
        .other          triton_poi_fused__native_batch_norm_legit_no_training_relu_12,@"STO_CUDA_ENTRY STV_DEFAULT"
triton_poi_fused__native_batch_norm_legit_no_training_relu_12:
.text.triton_poi_fused__native_batch_norm_legit_no_training_relu_12:
[----:B------:R-:W0:Y:S01]  /*0000*/  LDC R1, c[0x0][0x28] ;  /* 0x00000a00ff017b82 */ /* 0x000e220000000800 */
[----:B------:R-:W1:Y:S07]  /*0010*/  S2R R0, SR_TID.X ;  /* 0x0000000000007919 */ /* 0x000e6e0000002100 */
[----:B------:R-:W2:Y:S01]  /*0020*/  LDC.64 R8, c[0x0][0x220] ;  /* 0x00008800ff087b82 */ /* 0x000ea20000000a00 */
[----:B------:R-:W-:Y:S01]  /*0030*/  ULDC.64 UR4, c[0x0][0x208] ;  /* 0x0000820000047ab9 */ /* 0x000fe20000000a00 */
[----:B------:R-:W3:Y:S06]  /*0040*/  S2R R5, SR_CTAID.X ;  /* 0x0000000000057919 */ /* 0x000eec0000002500 */
[----:B------:R-:W4:Y:S08]  /*0050*/  LDC.64 R12, c[0x0][0x210] ;  /* 0x00008400ff0c7b82 */ /* 0x000f300000000a00 */
[----:B------:R-:W5:Y:S08]  /*0060*/  LDC.64 R14, c[0x0][0x218] ;  /* 0x00008600ff0e7b82 */ /* 0x000f700000000a00 */
[----:B------:R-:W5:Y:S01]  /*0070*/  LDC.64 R16, c[0x0][0x228] ;  /* 0x00008a00ff107b82 */ /* 0x000f620000000a00 */
[----:B-1----:R-:W-:-:S07]  /*0080*/  SHF.L.U32 R0, R0, 0x1, RZ ;  /* 0x0000000100007819 */ /* 0x002fce00000006ff */
[----:B------:R-:W1:Y:S01]  /*0090*/  LDC.64 R18, c[0x0][0x230] ;  /* 0x00008c00ff127b82 */ /* 0x000e620000000a00 */
[----:B---3--:R-:W-:Y:S02]  /*00a0*/  SHF.R.S32.HI R3, RZ, 0x16, R5 ;  /* 0x00000016ff037819 */ /* 0x008fe40000011405 */
[----:B------:R-:W-:Y:S02]  /*00b0*/  LOP3.LUT R0, R0, 0x1fe, RZ, 0xc0, !PT ;  /* 0x000001fe00007812 */ /* 0x000fe400078ec0ff */
[----:B------:R-:W-:Y:S02]  /*00c0*/  SGXT R3, R3, 0x1 ;  /* 0x000000010303781a */ /* 0x000fe40000000200 */
[----:B------:R-:W-:-:S04]  /*00d0*/  LEA R0, R5, R0, 0x9 ;  /* 0x0000000005007211 */ /* 0x000fc800078e48ff */
[----:B------:R-:W-:Y:S02]  /*00e0*/  LEA.HI R3, R3, R0, RZ, 0x6 ;  /* 0x0000000003037211 */ /* 0x000fe400078f30ff */
[----:B------:R-:W-:Y:S02]  /*00f0*/  ISETP.GE.AND P0, PT, R0, 0x2a400, PT ;  /* 0x0002a4000000780c */ /* 0x000fe40003f06270 */
[----:B------:R-:W-:-:S04]  /*0100*/  LOP3.LUT R3, R3, 0xffffffc0, RZ, 0xc0, !PT ;  /* 0xffffffc003037812 */ /* 0x000fc800078ec0ff */
[----:B------:R-:W-:Y:S02]  /*0110*/  IADD3 R11, R0, -R3, RZ ;  /* 0x80000003000b7210 */ /* 0x000fe40007ffe0ff */
[----:B------:R-:W-:-:S03]  /*0120*/  CS2R R2, SRZ ;  /* 0x0000000000027805 */ /* 0x000fc6000001ff00 */
[----:B--2---:R-:W-:-:S05]  /*0130*/  IMAD.WIDE R8, R11, 0x4, R8 ;  /* 0x000000040b087825 */ /* 0x004fca00078e0208 */
[----:B------:R2:W3:Y:S01]  /*0140*/  @!P0 LDG.E.EL.64 R2, desc[UR4][R8.64] ;  /* 0x0000000408028981 */ /* 0x0004e2000c2e1b00 */
[----:B------:R-:W-:Y:S02]  /*0150*/  CS2R R4, SRZ ;  /* 0x0000000000047805 */ /* 0x000fe4000001ff00 */
[----:B------:R-:W-:Y:S01]  /*0160*/  CS2R R6, SRZ ;  /* 0x0000000000067805 */ /* 0x000fe2000001ff00 */
[----:B----4-:R-:W-:-:S04]  /*0170*/  IMAD.WIDE R12, R0, 0x4, R12 ;  /* 0x00000004000c7825 */ /* 0x010fc800078e020c */
[C---:B-----5:R-:W-:Y:S01]  /*0180*/  IMAD.WIDE R14, R11.reuse, 0x4, R14 ;  /* 0x000000040b0e7825 */ /* 0x060fe200078e020e */
[----:B------:R-:W4:Y:S01]  /*0190*/  @!P0 LDG.E.64 R4, desc[UR4][R12.64] ;  /* 0x000000040c048981 */ /* 0x000f22000c1e1b00 */
[----:B--2---:R-:W-:Y:S02]  /*01a0*/  CS2R R8, SRZ ;  /* 0x0000000000087805 */ /* 0x004fe4000001ff00 */
[C---:B0-----:R-:W-:Y:S01]  /*01b0*/  IMAD.WIDE R16, R11.reuse, 0x4, R16 ;  /* 0x000000040b107825 */ /* 0x041fe200078e0210 */
[----:B------:R0:W4:Y:S03]  /*01c0*/  @!P0 LDG.E.EL.64 R6, desc[UR4][R14.64] ;  /* 0x000000040e068981 */ /* 0x000126000c2e1b00 */
[----:B-1----:R-:W-:Y:S01]  /*01d0*/  IMAD.WIDE R18, R11, 0x4, R18 ;  /* 0x000000040b127825 */ /* 0x002fe200078e0212 */
[----:B------:R-:W-:-:S04]  /*01e0*/  CS2R R10, SRZ ;  /* 0x00000000000a7805 */ /* 0x000fc8000001ff00 */
[----:B------:R-:W2:Y:S04]  /*01f0*/  @!P0 LDG.E.EL.64 R8, desc[UR4][R18.64] ;  /* 0x0000000412088981 */ /* 0x000ea8000c2e1b00 */
[----:B------:R-:W2:Y:S01]  /*0200*/  @!P0 LDG.E.EL.64 R10, desc[UR4][R16.64] ;  /* 0x00000004100a8981 */ /* 0x000ea2000c2e1b00 */
[----:B0-----:R-:W-:Y:S01]  /*0210*/  HFMA2.MMA R14, -RZ, RZ, 1.625, 0 ;  /* 0x3e800000ff0e7435 */ /* 0x001fe200000001ff */
[----:B---3--:R-:W-:Y:S01]  /*0220*/  FADD R2, R2, 9.9999997473787516356e-06 ;  /* 0x3727c5ac02027421 */ /* 0x008fe20000000000 */
[----:B------:R-:W-:-:S03]  /*0230*/  FADD R3, R3, 9.9999997473787516356e-06 ;  /* 0x3727c5ac03037421 */ /* 0x000fc60000000000 */
[----:B------:R-:W0:Y:S08]  /*0240*/  MUFU.SQRT R12, R2 ;  /* 0x00000002000c7308 */ /* 0x000e300000002000 */
[----:B------:R1:W3:Y:S01]  /*0250*/  MUFU.SQRT R13, R3 ;  /* 0x00000003000d7308 */ /* 0x0002e20000002000 */
[C---:B0-----:R-:W-:Y:S02]  /*0260*/  FSETP.GT.AND P1, PT, R12.reuse, 8.50705917302346158658e+37, PT ;  /* 0x7e8000000c00780b */ /* 0x041fe40003f24000 */
[----:B------:R-:W-:Y:S01]  /*0270*/  FSETP.GEU.AND P3, PT, R12, 1.175494350822287508e-38, PT ;  /* 0x008000000c00780b */ /* 0x000fe20003f6e000 */
[----:B-1----:R-:W0:Y:S01]  /*0280*/  LDC.64 R2, c[0x0][0x238] ;  /* 0x00008e00ff027b82 */ /* 0x002e220000000a00 */
[----:B---3--:R-:W-:-:S02]  /*0290*/  FSETP.GT.AND P2, PT, R13, 8.50705917302346158658e+37, PT ;  /* 0x7e8000000d00780b */ /* 0x008fc40003f44000 */
[----:B------:R-:W-:-:S07]  /*02a0*/  FSETP.GEU.AND P4, PT, R13, 1.175494350822287508e-38, PT ;  /* 0x008000000d00780b */ /* 0x000fce0003f8e000 */
[----:B------:R-:W-:-:S04]  /*02b0*/  @P1 FMUL R12, R12, 0.25 ;  /* 0x3e8000000c0c1820 */ /* 0x000fc80000400000 */
[----:B------:R-:W-:Y:S01]  /*02c0*/  @!P3 FMUL R12, R12, 16777216 ;  /* 0x4b8000000c0cb820 */ /* 0x000fe20000400000 */
[----:B------:R-:W-:-:S04]  /*02d0*/  @P2 FMUL R13, R13, 0.25 ;  /* 0x3e8000000d0d2820 */ /* 0x000fc80000400000 */
[----:B------:R-:W-:Y:S01]  /*02e0*/  @!P4 FMUL R13, R13, 16777216 ;  /* 0x4b8000000d0dc820 */ /* 0x000fe20000400000 */
[----:B------:R-:W1:Y:S01]  /*02f0*/  MUFU.RCP R12, R12 ;  /* 0x0000000c000c7308 */ /* 0x000e620000001000 */
[----:B------:R-:W-:-:S07]  /*0300*/  FSEL R15, R14, 1, P1 ;  /* 0x3f8000000e0f7808 */ /* 0x000fce0000800000 */
[----:B------:R-:W3:Y:S01]  /*0310*/  MUFU.RCP R13, R13 ;  /* 0x0000000d000d7308 */ /* 0x000ee20000001000 */
[----:B------:R-:W-:Y:S01]  /*0320*/  FSEL R14, R14, 1, P2 ;  /* 0x3f8000000e0e7808 */ /* 0x000fe20001000000 */
[----:B------:R-:W-:-:S04]  /*0330*/  @!P3 FMUL R15, R15, 16777216 ;  /* 0x4b8000000f0fb820 */ /* 0x000fc80000400000 */
[----:B------:R-:W-:Y:S01]  /*0340*/  @!P4 FMUL R14, R14, 16777216 ;  /* 0x4b8000000e0ec820 */ /* 0x000fe20000400000 */
[----:B----4-:R-:W-:Y:S01]  /*0350*/  FADD R5, -R7, R5 ;  /* 0x0000000507057221 */ /* 0x010fe20000000100 */
[----:B------:R-:W-:Y:S01]  /*0360*/  FADD R4, -R6, R4 ;  /* 0x0000000406047221 */ /* 0x000fe20000000100 */
[----:B-1----:R-:W-:Y:S01]  /*0370*/  FMUL R15, R12, R15 ;  /* 0x0000000f0c0f7220 */ /* 0x002fe20000400000 */
[----:B---3--:R-:W-:-:S03]  /*0380*/  FMUL R14, R13, R14 ;  /* 0x0000000e0d0e7220 */ /* 0x008fc60000400000 */
[----:B------:R-:W-:Y:S01]  /*0390*/  FMUL R15, R4, R15 ;  /* 0x0000000f040f7220 */ /* 0x000fe20000400000 */
[----:B------:R-:W-:-:S03]  /*03a0*/  FMUL R14, R5, R14 ;  /* 0x0000000e050e7220 */ /* 0x000fc60000400000 */
[----:B--2---:R-:W-:Y:S01]  /*03b0*/  FFMA R8, R15, R10, R8 ;  /* 0x0000000a0f087223 */ /* 0x004fe20000000008 */
[----:B------:R-:W-:-:S04]  /*03c0*/  FFMA R9, R14, R11, R9 ;  /* 0x0000000b0e097223 */ /* 0x000fc80000000009 */
[----:B------:R-:W-:Y:S02]  /*03d0*/  FSETP.GEU.AND P1, PT, R8, RZ, PT ;  /* 0x000000ff0800720b */ /* 0x000fe40003f2e000 */
[C---:B------:R-:W-:Y:S01]  /*03e0*/  FSETP.GEU.AND P2, PT, R9.reuse, RZ, PT ;  /* 0x000000ff0900720b */ /* 0x040fe20003f4e000 */
[----:B0-----:R-:W-:Y:S01]  /*03f0*/  IMAD.WIDE R2, R0, 0x4, R2 ;  /* 0x0000000400027825 */ /* 0x001fe200078e0202 */
[----:B------:R-:W-:Y:S02]  /*0400*/  FSEL R8, R8, RZ, P1 ;  /* 0x000000ff08087208 */ /* 0x000fe40000800000 */
[----:B------:R-:W-:Y:S01]  /*0410*/  FSEL R9, R9, RZ, P2 ;  /* 0x000000ff09097208 */ /* 0x000fe20001000000 */
[----:B------:R-:W-:Y:S08]  /*0420*/  @P0 EXIT ;  /* 0x000000000000094d */ /* 0x000ff00003800000 */
[----:B------:R-:W-:Y:S01]  /*0430*/  STG.E.64 desc[UR4][R2.64], R8 ;  /* 0x0000000802007986 */ /* 0x000fe2000c101b04 */
[----:B------:R-:W-:Y:S05]  /*0440*/  EXIT ;  /* 0x000000000000794d */ /* 0x000fea0003800000 */
.L_x_0:
[----:B------:R-:W-:-:S00]  /*0450*/  BRA `(.L_x_0) ;  /* 0xfffffffc00fc7947 */ /* 0x000fc0000383ffff */
[----:B------:R-:W-:-:S00]  /*0460*/  NOP ;  /* 0x0000000000007918 */ /* 0x000fc00000000000 */
        /* <DEDUP_REMOVED lines=9> */
.L_x_1:


//--------------------- .nv.global.init           --------------------------
	.section	.nv.global.init,"aw",@progbits
.nv.global.init:
	.type		_$_str,@object
	.size		_$_str,(_$_str_$_2 - _$_str)
_$_str:
        /*0000*/ 	.byte	0x5f, 0x5f, 0x43, 0x55, 0x44, 0x41, 0x5f, 0x46, 0x54, 0x5a, 0x00
	.type		_$_str_$_2,@object
	.size		_$_str_$_2,(.L_1 - _$_str_$_2)
_$_str_$_2:
        /*000b*/ 	.byte	0x5f, 0x5f, 0x43, 0x55, 0x44, 0x41, 0x5f, 0x50, 0x52, 0x45, 0x43, 0x5f, 0x53, 0x51, 0x52, 0x54
        /*001b*/ 	.byte	0x00
.L_1:


//--------------------- .nv.constant0.triton_poi_fused__native_batch_norm_legit_no_training_relu_12 --------------------------
	.section	.nv.constant0.triton_poi_fused__native_batch_norm_legit_no_training_relu_12,"a",@progbits
	.sectionflags	@""
	.align	4
.nv.constant0.triton_poi_fused__native_batch_norm_legit_no_training_relu_12:
	.zero		580
